	.headerflags	@"EF_CUDA_TEXMODE_UNIFIED EF_CUDA_64BIT_ADDRESS EF_CUDA_ACCELERATORS EF_CUDA_SM90 EF_CUDA_VIRTUAL_SM(EF_CUDA_SM90)"
	.elftype	@"ET_EXEC"


//--------------------- .nv.info                  --------------------------
	.section	.nv.info,"",@"SHT_CUDA_INFO"
	.align	4


	//----- nvinfo : EIATTR_REGCOUNT
	.align		4
        /*0000*/ 	.byte	0x04, 0x2f
        /*0002*/ 	.short	(.L_3 - .L_2)
	.align		4
.L_2:
        /*0004*/ 	.word	index@(triton_poi_fused__native_batch_norm_legit_no_training_add_native_batch_norm_backward_relu_18)
        /*0008*/ 	.word	0x00000028


	//----- nvinfo : EIATTR_MIN_STACK_SIZE
	.align		4
.L_3:
        /*000c*/ 	.byte	0x04, 0x12
        /*000e*/ 	.short	(.L_5 - .L_4)
	.align		4
.L_4:
        /*0010*/ 	.word	index@(triton_poi_fused__native_batch_norm_legit_no_training_add_native_batch_norm_backward_relu_18)
        /*0014*/ 	.word	0x00000000


	//----- nvinfo : EIATTR_FRAME_SIZE
	.align		4
.L_5:
        /*0018*/ 	.byte	0x04, 0x11
        /*001a*/ 	.short	(.L_7 - .L_6)
	.align		4
.L_6:
        /*001c*/ 	.word	index@(triton_poi_fused__native_batch_norm_legit_no_training_add_native_batch_norm_backward_relu_18)
        /*0020*/ 	.word	0x00000000


	//----- nvinfo : EIATTR_MIN_STACK_SIZE
	.align		4
.L_7:
        /*0024*/ 	.byte	0x04, 0x12
        /*0026*/ 	.short	(.L_9 - .L_8)
	.align		4
.L_8:
        /*0028*/ 	.word	index@(triton_poi_fused__native_batch_norm_legit_no_training_add_native_batch_norm_backward_relu_18)
        /*002c*/ 	.word	0x00000000
.L_9:


//--------------------- .nv.info.triton_poi_fused__native_batch_norm_legit_no_training_add_native_batch_norm_backward_relu_18 --------------------------
	.section	.nv.info.triton_poi_fused__native_batch_norm_legit_no_training_add_native_batch_norm_backward_relu_18,"",@"SHT_CUDA_INFO"
	.sectionflags	@""
	.align	4


	//----- nvinfo : EIATTR_CUDA_API_VERSION
	.align		4
        /*0000*/ 	.byte	0x04, 0x37
        /*0002*/ 	.short	(.L_11 - .L_10)
.L_10:
        /*0004*/ 	.word	0x0000007c


	//----- nvinfo : EIATTR_KPARAM_INFO
	.align		4
.L_11:
        /*0008*/ 	.byte	0x04, 0x17
        /*000a*/ 	.short	(.L_13 - .L_12)
.L_12:
        /*000c*/ 	.word	0x00000000
        /*0010*/ 	.short	0x0009
        /*0012*/ 	.short	0x0048
        /*0014*/ 	.byte	0x00, 0xf0, 0x11, 0x00


	//----- nvinfo : EIATTR_KPARAM_INFO
	.align		4
.L_13:
        /*0018*/ 	.byte	0x04, 0x17
        /*001a*/ 	.short	(.L_15 - .L_14)
.L_14:
        /*001c*/ 	.word	0x00000000
        /*0020*/ 	.short	0x0008
        /*0022*/ 	.short	0x0040
        /*0024*/ 	.byte	0x00, 0xf4, 0x21, 0x00


	//----- nvinfo : EIATTR_KPARAM_INFO
	.align		4
.L_15:
        /*0028*/ 	.byte	0x04, 0x17
        /*002a*/ 	.short	(.L_17 - .L_16)
.L_16:
        /*002c*/ 	.word	0x00000000
        /*0030*/ 	.short	0x0007
        /*0032*/ 	.short	0x0038
        /*0034*/ 	.byte	0x00, 0xf4, 0x21, 0x00


	//----- nvinfo : EIATTR_KPARAM_INFO
	.align		4
.L_17:
        /*0038*/ 	.byte	0x04, 0x17
        /*003a*/ 	.short	(.L_19 - .L_18)
.L_18:
        /*003c*/ 	.word	0x00000000
        /*0040*/ 	.short	0x0006
        /*0042*/ 	.short	0x0030
        /*0044*/ 	.byte	0x00, 0xf4, 0x21, 0x00


	//----- nvinfo : EIATTR_KPARAM_INFO
	.align		4
.L_19:
        /*0048*/ 	.byte	0x04, 0x17
        /*004a*/ 	.short	(.L_21 - .L_20)
.L_20:
        /*004c*/ 	.word	0x00000000
        /*0050*/ 	.short	0x0005
        /*0052*/ 	.short	0x0028
        /*0054*/ 	.byte	0x00, 0xf4, 0x21, 0x00


	//----- nvinfo : EIATTR_KPARAM_INFO
	.align		4
.L_21:
        /*0058*/ 	.byte	0x04, 0x17
        /*005a*/ 	.short	(.L_23 - .L_22)
.L_22:
        /*005c*/ 	.word	0x00000000
        /*0060*/ 	.short	0x0004
        /*0062*/ 	.short	0x0020
        /*0064*/ 	.byte	0x00, 0xf4, 0x21, 0x00


	//----- nvinfo : EIATTR_KPARAM_INFO
	.align		4
.L_23:
        /*0068*/ 	.byte	0x04, 0x17
        /*006a*/ 	.short	(.L_25 - .L_24)
.L_24:
        /*006c*/ 	.word	0x00000000
        /*0070*/ 	.short	0x0003
        /*0072*/ 	.short	0x0018
        /*0074*/ 	.byte	0x00, 0xf4, 0x21, 0x00


	//----- nvinfo : EIATTR_KPARAM_INFO
	.align		4
.L_25:
        /*0078*/ 	.byte	0x04, 0x17
        /*007a*/ 	.short	(.L_27 - .L_26)
.L_26:
        /*007c*/ 	.word	0x00000000
        /*0080*/ 	.short	0x0002
        /*0082*/ 	.short	0x0010
        /*0084*/ 	.byte	0x00, 0xf4, 0x21, 0x00


	//----- nvinfo : EIATTR_KPARAM_INFO
	.align		4
.L_27:
        /*0088*/ 	.byte	0x04, 0x17
        /*008a*/ 	.short	(.L_29 - .L_28)
.L_28:
        /*008c*/ 	.word	0x00000000
        /*0090*/ 	.short	0x0001
        /*0092*/ 	.short	0x0008
        /*0094*/ 	.byte	0x00, 0xf4, 0x21, 0x00


	//----- nvinfo : EIATTR_KPARAM_INFO
	.align		4
.L_29:
        /*0098*/ 	.byte	0x04, 0x17
        /*009a*/ 	.short	(.L_31 - .L_30)
.L_30:
        /*009c*/ 	.word	0x00000000
        /*00a0*/ 	.short	0x0000
        /*00a2*/ 	.short	0x0000
        /*00a4*/ 	.byte	0x00, 0xf4, 0x21, 0x00


	//----- nvinfo : EIATTR_SPARSE_MMA_MASK
	.align		4
.L_31:
        /*00a8*/ 	.byte	0x03, 0x50
        /*00aa*/ 	.short	0x0000


	//----- nvinfo : EIATTR_MAXREG_COUNT
	.align		4
        /*00ac*/ 	.byte	0x03, 0x1b
        /*00ae*/ 	.short	0x00ff


	//----- nvinfo : EIATTR_EXIT_INSTR_OFFSETS
	.align		4
        /*00b0*/ 	.byte	0x04, 0x1c
        /*00b2*/ 	.short	(.L_33 - .L_32)


	//   ....[0]....
.L_32:
        /*00b4*/ 	.word	0x00000c10


	//----- nvinfo : EIATTR_REQNTID
	.align		4
.L_33:
        /*00b8*/ 	.byte	0x04, 0x10
        /*00ba*/ 	.short	(.L_35 - .L_34)
.L_34:
        /*00bc*/ 	.word	0x00000080
        /*00c0*/ 	.word	0x00000001
        /*00c4*/ 	.word	0x00000001


	//----- nvinfo : EIATTR_CBANK_PARAM_SIZE
	.align		4
.L_35:
        /*00c8*/ 	.byte	0x03, 0x19
        /*00ca*/ 	.short	0x004c


	//----- nvinfo : EIATTR_PARAM_CBANK
	.align		4
        /*00cc*/ 	.byte	0x04, 0x0a
        /*00ce*/ 	.short	(.L_37 - .L_36)
	.align		4
.L_36:
        /*00d0*/ 	.word	index@(.nv.constant0.triton_poi_fused__native_batch_norm_legit_no_training_add_native_batch_norm_backward_relu_18)
        /*00d4*/ 	.short	0x0210
        /*00d6*/ 	.short	0x004c


	//----- nvinfo : EIATTR_SW_WAR
	.align		4
.L_37:
        /*00d8*/ 	.byte	0x04, 0x36
        /*00da*/ 	.short	(.L_39 - .L_38)
.L_38:
        /*00dc*/ 	.word	0x00000008
.L_39:


//--------------------- .nv.callgraph             --------------------------
	.section	.nv.callgraph,"",@"SHT_CUDA_CALLGRAPH"
	.align	4
	.sectionentsize	8
	.align		4
        /*0000*/ 	.word	0x00000000
	.align		4
        /*0004*/ 	.word	0xffffffff
	.align		4
        /*0008*/ 	.word	0x00000000
	.align		4
        /*000c*/ 	.word	0xfffffffe
	.align		4
        /*0010*/ 	.word	0x00000000
	.align		4
        /*0014*/ 	.word	0xfffffffd
	.align		4
        /*0018*/ 	.word	0x00000000
	.align		4
        /*001c*/ 	.word	0xfffffffc


//--------------------- .nv.constant4             --------------------------
	.section	.nv.constant4,"a",@progbits
	.align	8
	.align		8
.nv.constant4:
        /*0000*/ 	.dword	_$_str
	.align		8
        /*0008*/ 	.dword	_$_str_$_2


//--------------------- .text.triton_poi_fused__native_batch_norm_legit_no_training_add_native_batch_norm_backward_relu_18 --------------------------
	.section	.text.triton_poi_fused__native_batch_norm_legit_no_training_add_native_batch_norm_backward_relu_18,"ax",@progbits
	.align	128
        .global         triton_poi_fused__native_batch_norm_legit_no_training_add_native_batch_norm_backward_relu_18
        .type           triton_poi_fused__native_batch_norm_legit_no_training_add_native_batch_norm_backward_relu_18,@function
        .size           triton_poi_fused__native_batch_norm_legit_no_training_add_native_batch_norm_backward_relu_18,(.L_x_1 - triton_poi_fused__native_batch_norm_legit_no_training_add_native_batch_norm_backward_relu_18)
        .other          triton_poi_fused__native_batch_norm_legit_no_training_add_native_batch_norm_backward_relu_18,@"STO_CUDA_ENTRY STV_DEFAULT"
triton_poi_fused__native_batch_norm_legit_no_training_add_native_batch_norm_backward_relu_18:
.text.triton_poi_fused__native_batch_norm_legit_no_training_add_native_batch_norm_backward_relu_18:
[----:B------:R-:W-:Y:S01]  /*0000*/  LDC R1, c[0x0][0x28] ;  /* 0x00000a00ff017b82 */ /* 0x000fe20000000800 */
[----:B------:R-:W1:Y:S07]  /*0010*/  S2R R0, SR_TID.X ;  /* 0x0000000000007919 */ /* 0x000e6e0000002100 */
[----:B------:R-:W2:Y:S01]  /*0020*/  LDC.64 R30, c[0x0][0x210] ;  /* 0x00008400ff1e7b82 */ /* 0x000ea20000000a00 */
[----:B------:R-:W-:Y:S01]  /*0030*/  ULDC.64 UR4, c[0x0][0x208] ;  /* 0x0000820000047ab9 */ /* 0x000fe20000000a00 */
[----:B------:R-:W3:Y:S06]  /*0040*/  S2R R3, SR_CTAID.X ;  /* 0x0000000000037919 */ /* 0x000eec0000002500 */
[----:B------:R-:W4:Y:S08]  /*0050*/  LDC.64 R34, c[0x0][0x218] ;  /* 0x00008600ff227b82 */ /* 0x000f300000000a00 */
[----:B------:R-:W5:Y:S01]  /*0060*/  LDC.64 R36, c[0x0][0x220] ;  /* 0x00008800ff247b82 */ /* 0x000f620000000a00 */
[----:B-1----:R-:W-:-:S04]  /*0070*/  SHF.L.U32 R0, R0, 0x2, RZ ;  /* 0x0000000200007819 */ /* 0x002fc800000006ff */
[----:B------:R-:W-:-:S04]  /*0080*/  LOP3.LUT R0, R0, 0x1fc, RZ, 0xc0, !PT ;  /* 0x000001fc00007812 */ /* 0x000fc800078ec0ff */
[----:B---3--:R-:W-:-:S05]  /*0090*/  LEA R0, R3, R0, 0xa ;  /* 0x0000000003007211 */ /* 0x008fca00078e50ff */
[----:B--2---:R-:W-:-:S04]  /*00a0*/  IMAD.WIDE R30, R0, 0x4, R30 ;  /* 0x00000004001e7825 */ /* 0x004fc800078e021e */
[C---:B----4-:R-:W-:Y:S01]  /*00b0*/  IMAD.WIDE R34, R0.reuse, 0x4, R34 ;  /* 0x0000000400227825 */ /* 0x050fe200078e0222 */
[----:B------:R-:W2:Y:S04]  /*00c0*/  LDG.E.128 R4, desc[UR4][R30.64] ;  /* 0x000000041e047981 */ /* 0x000ea8000c1e1d00 */
[----:B------:R-:W2:Y:S04]  /*00d0*/  LDG.E.128 R8, desc[UR4][R34.64] ;  /* 0x0000000422087981 */ /* 0x000ea8000c1e1d00 */
[----:B------:R1:W3:Y:S04]  /*00e0*/  LDG.E.128 R12, desc[UR4][R30.64+0x800] ;  /* 0x000800041e0c7981 */ /* 0x0002e8000c1e1d00 */
[----:B------:R4:W3:Y:S01]  /*00f0*/  LDG.E.128 R16, desc[UR4][R34.64+0x800] ;  /* 0x0008000422107981 */ /* 0x0008e2000c1e1d00 */
[----:B-----5:R-:W-:-:S05]  /*0100*/  IMAD.WIDE R36, R0, 0x4, R36 ;  /* 0x0000000400247825 */ /* 0x020fca00078e0224 */
[----:B------:R-:W5:Y:S01]  /*0110*/  LDG.E.128 R20, desc[UR4][R36.64] ;  /* 0x0000000424147981 */ /* 0x000f62000c1e1d00 */
[----:B-1----:R-:W1:Y:S03]  /*0120*/  LDC.64 R30, c[0x0][0x230] ;  /* 0x00008c00ff1e7b82 */ /* 0x002e660000000a00 */
[----:B------:R-:W5:Y:S01]  /*0130*/  LDG.E.128 R24, desc[UR4][R36.64+0x800] ;  /* 0x0008000424187981 */ /* 0x000f62000c1e1d00 */
[----:B------:R-:W-:Y:S01]  /*0140*/  IMAD.HI R3, R0, 0x66666667, RZ ;  /* 0x6666666700037827 */ /* 0x000fe200078e02ff */
[----:B------:R-:W-:-:S03]  /*0150*/  IADD3 R2, R0, 0x200, RZ ;  /* 0x0000020000027810 */ /* 0x000fc60007ffe0ff */
[----:B----4-:R-:W4:Y:S01]  /*0160*/  LDC.64 R34, c[0x0][0x228] ;  /* 0x00008a00ff227b82 */ /* 0x010f220000000a00 */
[----:B--2---:R-:W-:Y:S01]  /*0170*/  FADD R29, R4, R8 ;  /* 0x00000008041d7221 */ /* 0x004fe20000000000 */
[----:B------:R-:W-:Y:S01]  /*0180*/  FADD R8, R5, R9 ;  /* 0x0000000905087221 */ /* 0x000fe20000000000 */
[----:B------:R-:W-:Y:S01]  /*0190*/  SHF.R.U32.HI R4, RZ, 0x1f, R3 ;  /* 0x0000001fff047819 */ /* 0x000fe20000011603 */
[----:B------:R-:W-:-:S04]  /*01a0*/  IMAD.HI R5, R2, 0x66666667, RZ ;  /* 0x6666666702057827 */ /* 0x000fc800078e02ff */
[----:B------:R-:W-:Y:S01]  /*01b0*/  FADD R33, R6, R10 ;  /* 0x0000000a06217221 */ /* 0x000fe20000000000 */
[----:B------:R-:W-:Y:S01]  /*01c0*/  FADD R10, R7, R11 ;  /* 0x0000000b070a7221 */ /* 0x000fe20000000000 */
[----:B------:R-:W-:Y:S02]  /*01d0*/  LEA.HI.SX32 R3, R3, R4, 0x19 ;  /* 0x0000000403037211 */ /* 0x000fe400078fcaff */
[----:B------:R-:W-:Y:S01]  /*01e0*/  SHF.R.U32.HI R4, RZ, 0x1f, R5 ;  /* 0x0000001fff047819 */ /* 0x000fe20000011605 */
[----:B---3--:R-:W-:Y:S01]  /*01f0*/  FADD R9, R12, R16 ;  /* 0x000000100c097221 */ /* 0x008fe20000000000 */
[----:B------:R-:W-:Y:S01]  /*0200*/  FADD R12, R13, R17 ;  /* 0x000000110d0c7221 */ /* 0x000fe20000000000 */
[----:B------:R-:W-:Y:S01]  /*0210*/  IMAD R3, R3, -0x140, R0 ;  /* 0xfffffec003037824 */ /* 0x000fe200078e0200 */
[----:B------:R-:W-:Y:S01]  /*0220*/  LEA.HI.SX32 R5, R5, R4, 0x19 ;  /* 0x0000000405057211 */ /* 0x000fe200078fcaff */
[----:B------:R-:W-:Y:S01]  /*0230*/  FADD R13, R14, R18 ;  /* 0x000000120e0d7221 */ /* 0x000fe20000000000 */
[----:B------:R-:W-:-:S03]  /*0240*/  FADD R14, R15, R19 ;  /* 0x000000130f0e7221 */ /* 0x000fc60000000000 */
[----:B------:R-:W-:Y:S02]  /*0250*/  IMAD R2, R5, -0x140, R2 ;  /* 0xfffffec005027824 */ /* 0x000fe400078e0202 */
[----:B-1----:R-:W-:-:S06]  /*0260*/  IMAD.WIDE R4, R3, 0x4, R30 ;  /* 0x0000000403047825 */ /* 0x002fcc00078e021e */
[----:B------:R-:W2:Y:S01]  /*0270*/  LDG.E.EL.128 R4, desc[UR4][R4.64] ;  /* 0x0000000404047981 */ /* 0x000ea2000c2e1d00 */
[----:B----4-:R-:W-:-:S04]  /*0280*/  IMAD.WIDE R16, R3, 0x4, R34 ;  /* 0x0000000403107825 */ /* 0x010fc800078e0222 */
[----:B-----5:R-:W-:Y:S01]  /*0290*/  FADD R11, R22, R33 ;  /* 0x00000021160b7221 */ /* 0x020fe20000000000 */
[----:B------:R-:W-:Y:S01]  /*02a0*/  FADD R22, R21, R8 ;  /* 0x0000000815167221 */ /* 0x000fe20000000000 */
[----:B------:R-:W-:Y:S01]  /*02b0*/  FADD R8, R27, R14 ;  /* 0x0000000e1b087221 */ /* 0x000fe20000000000 */
[----:B------:R-:W-:Y:S01]  /*02c0*/  FADD R29, R20, R29 ;  /* 0x0000001d141d7221 */ /* 0x000fe20000000000 */
[----:B------:R-:W-:Y:S01]  /*02d0*/  FADD R10, R23, R10 ;  /* 0x0000000a170a7221 */ /* 0x000fe20000000000 */
[----:B------:R-:W3:Y:S01]  /*02e0*/  LDG.E.EL.128 R16, desc[UR4][R16.64] ;  /* 0x0000000410107981 */ /* 0x000ee2000c2e1d00 */
[----:B------:R-:W-:-:S04]  /*02f0*/  IMAD.WIDE R14, R2, 0x4, R34 ;  /* 0x00000004020e7825 */ /* 0x000fc800078e0222 */
[----:B------:R-:W-:Y:S01]  /*0300*/  FADD R21, R26, R13 ;  /* 0x0000000d1a157221 */ /* 0x000fe20000000000 */
[----:B------:R-:W-:Y:S01]  /*0310*/  FADD R20, R25, R12 ;  /* 0x0000000c19147221 */ /* 0x000fe20000000000 */
[----:B------:R-:W-:Y:S01]  /*0320*/  HFMA2.MMA R32, -RZ, RZ, 1.625, 0 ;  /* 0x3e800000ff207435 */ /* 0x000fe200000001ff */
[----:B------:R-:W1:Y:S01]  /*0330*/  LDC.64 R26, c[0x0][0x238] ;  /* 0x00008e00ff1a7b82 */ /* 0x000e620000000a00 */
[----:B------:R-:W4:Y:S01]  /*0340*/  LDG.E.EL.128 R12, desc[UR4][R14.64] ;  /* 0x000000040e0c7981 */ /* 0x000f22000c2e1d00 */
[----:B------:R-:W-:Y:S01]  /*0350*/  FADD R9, R24, R9 ;  /* 0x0000000918097221 */ /* 0x000fe20000000000 */
[----:B--2---:R-:W-:Y:S01]  /*0360*/  FADD R25, R4, 9.9999997473787516356e-06 ;  /* 0x3727c5ac04197421 */ /* 0x004fe20000000000 */
[----:B------:R-:W-:Y:S01]  /*0370*/  FADD R6, R6, 9.9999997473787516356e-06 ;  /* 0x3727c5ac06067421 */ /* 0x000fe20000000000 */
[----:B------:R-:W-:Y:S01]  /*0380*/  FADD R7, R7, 9.9999997473787516356e-06 ;  /* 0x3727c5ac07077421 */ /* 0x000fe20000000000 */
[----:B------:R-:W-:Y:S02]  /*0390*/  FADD R23, R5, 9.9999997473787516356e-06 ;  /* 0x3727c5ac05177421 */ /* 0x000fe40000000000 */
[----:B------:R-:W2:Y:S01]  /*03a0*/  MUFU.SQRT R5, R6 ;  /* 0x0000000600057308 */ /* 0x000ea20000002000 */
[----:B---3--:R-:W-:Y:S01]  /*03b0*/  FADD R16, -R16, R29 ;  /* 0x0000001d10107221 */ /* 0x008fe20000000100 */
[----:B------:R-:W-:Y:S01]  /*03c0*/  FADD R18, -R18, R11 ;  /* 0x0000000b12127221 */ /* 0x000fe20000000100 */
[----:B------:R-:W3:Y:S01]  /*03d0*/  LDC.64 R28, c[0x0][0x240] ;  /* 0x00009000ff1c7b82 */ /* 0x000ee20000000a00 */
[----:B------:R-:W-:Y:S01]  /*03e0*/  FADD R19, -R19, R10 ;  /* 0x0000000a13137221 */ /* 0x000fe20000000100 */
[----:B------:R-:W-:-:S04]  /*03f0*/  IMAD.WIDE R30, R2, 0x4, R30 ;  /* 0x00000004021e7825 */ /* 0x000fc800078e021e */
[----:B------:R-:W-:Y:S01]  /*0400*/  FADD R17, -R17, R22 ;  /* 0x0000001611117221 */ /* 0x000fe20000000100 */
[----:B------:R-:W5:Y:S01]  /*0410*/  MUFU.SQRT R25, R25 ;  /* 0x0000001900197308 */ /* 0x000f620000002000 */
[----:B----4-:R-:W-:Y:S01]  /*0420*/  FADD R14, -R14, R21 ;  /* 0x000000150e0e7221 */ /* 0x010fe20000000100 */
[----:B------:R-:W-:Y:S01]  /*0430*/  FADD R12, -R12, R9 ;  /* 0x000000090c0c7221 */ /* 0x000fe20000000100 */
[----:B------:R-:W-:Y:S01]  /*0440*/  FADD R15, -R15, R8 ;  /* 0x000000080f0f7221 */ /* 0x000fe20000000100 */
[----:B------:R-:W-:Y:S01]  /*0450*/  FADD R13, -R13, R20 ;  /* 0x000000140d0d7221 */ /* 0x000fe20000000100 */
[----:B--2---:R-:W-:-:S03]  /*0460*/  FSETP.GT.AND P3, PT, R5, 8.50705917302346158658e+37, PT ;  /* 0x7e8000000500780b */ /* 0x004fc60003f64000 */
[----:B------:R-:W2:Y:S01]  /*0470*/  MUFU.SQRT R4, R7 ;  /* 0x0000000700047308 */ /* 0x000ea20000002000 */
[----:B------:R-:W-:Y:S02]  /*0480*/  FSETP.GEU.AND P0, PT, R5, 1.175494350822287508e-38, PT ;  /* 0x008000000500780b */ /* 0x000fe40003f0e000 */
[----:B-----5:R-:W-:-:S05]  /*0490*/  FSETP.GT.AND P6, PT, R25, 8.50705917302346158658e+37, PT ;  /* 0x7e8000001900780b */ /* 0x020fca0003fc4000 */
[----:B------:R-:W4:Y:S01]  /*04a0*/  MUFU.SQRT R23, R23 ;  /* 0x0000001700177308 */ /* 0x000f220000002000 */
[----:B------:R-:W-:Y:S02]  /*04b0*/  FSETP.GEU.AND P5, PT, R25, 1.175494350822287508e-38, PT ;  /* 0x008000001900780b */ /* 0x000fe40003fae000 */
[----:B------:R-:W-:Y:S01]  /*04c0*/  FSEL R6, R32, 1, P6 ;  /* 0x3f80000020067808 */ /* 0x000fe20003000000 */
[----:B------:R-:W-:Y:S01]  /*04d0*/  @P3 FMUL R5, R5, 0.25 ;  /* 0x3e80000005053820 */ /* 0x000fe20000400000 */
[----:B---3--:R-:W-:Y:S01]  /*04e0*/  IMAD.WIDE R8, R3, 0x4, R28 ;  /* 0x0000000403087825 */ /* 0x008fe200078e021c */
[----:B--2---:R-:W-:-:S03]  /*04f0*/  FSETP.GT.AND P2, PT, R4, 8.50705917302346158658e+37, PT ;  /* 0x7e8000000400780b */ /* 0x004fc60003f44000 */
[----:B------:R-:W-:Y:S01]  /*0500*/  @!P0 FMUL R5, R5, 16777216 ;  /* 0x4b80000005058820 */ /* 0x000fe20000400000 */
[----:B------:R-:W-:Y:S01]  /*0510*/  FSEL R7, R32, 1, P2 ;  /* 0x3f80000020077808 */ /* 0x000fe20001000000 */
[----:B------:R-:W-:Y:S01]  /*0520*/  @P6 FMUL R25, R25, 0.25 ;  /* 0x3e80000019196820 */ /* 0x000fe20000400000 */
[----:B------:R-:W-:-:S03]  /*0530*/  FSETP.GEU.AND P6, PT, R4, 1.175494350822287508e-38, PT ;  /* 0x008000000400780b */ /* 0x000fc60003fce000 */
[----:B------:R-:W-:Y:S01]  /*0540*/  MUFU.RCP R5, R5 ;  /* 0x0000000500057308 */ /* 0x000fe20000001000 */
[----:B------:R-:W-:Y:S01]  /*0550*/  @!P5 FMUL R6, R6, 16777216 ;  /* 0x4b8000000606d820 */ /* 0x000fe20000400000 */
[----:B------:R-:W-:Y:S01]  /*0560*/  @!P5 FMUL R25, R25, 16777216 ;  /* 0x4b8000001919d820 */ /* 0x000fe20000400000 */
[----:B------:R-:W2:Y:S01]  /*0570*/  LDG.E.EL.128 R8, desc[UR4][R8.64] ;  /* 0x0000000408087981 */ /* 0x000ea2000c2e1d00 */
[C---:B----4-:R-:W-:Y:S01]  /*0580*/  FSETP.GT.AND P4, PT, R23.reuse, 8.50705917302346158658e+37, PT ;  /* 0x7e8000001700780b */ /* 0x050fe20003f84000 */
[----:B------:R-:W-:Y:S01]  /*0590*/  @P2 FMUL R4, R4, 0.25 ;  /* 0x3e80000004042820 */ /* 0x000fe20000400000 */
[----:B------:R-:W-:Y:S02]  /*05a0*/  FSETP.GEU.AND P1, PT, R23, 1.175494350822287508e-38, PT ;  /* 0x008000001700780b */ /* 0x000fe40003f2e000 */
[----:B------:R-:W3:Y:S01]  /*05b0*/  MUFU.RCP R25, R25 ;  /* 0x0000001900197308 */ /* 0x000ee20000001000 */
[----:B------:R-:W-:Y:S01]  /*05c0*/  FSEL R20, R32, 1, P4 ;  /* 0x3f80000020147808 */ /* 0x000fe20002000000 */
[----:B------:R-:W-:Y:S01]  /*05d0*/  @!P6 FMUL R4, R4, 16777216 ;  /* 0x4b8000000404e820 */ /* 0x000fe20000400000 */
[----:B------:R-:W-:-:S05]  /*05e0*/  @!P6 FMUL R7, R7, 16777216 ;  /* 0x4b8000000707e820 */ /* 0x000fca0000400000 */
[----:B------:R-:W4:Y:S01]  /*05f0*/  MUFU.RCP R34, R4 ;  /* 0x0000000400227308 */ /* 0x000f220000001000 */
[----:B------:R-:W-:Y:S02]  /*0600*/  @P4 FMUL R23, R23, 0.25 ;  /* 0x3e80000017174820 */ /* 0x000fe40000400000 */
[----:B------:R-:W-:Y:S02]  /*0610*/  @!P1 FMUL R20, R20, 16777216 ;  /* 0x4b80000014149820 */ /* 0x000fe40000400000 */
[----:B------:R-:W-:Y:S01]  /*0620*/  @!P1 FMUL R23, R23, 16777216 ;  /* 0x4b80000017179820 */ /* 0x000fe20000400000 */
[----:B---3--:R-:W-:Y:S01]  /*0630*/  FMUL R25, R25, R6 ;  /* 0x0000000619197220 */ /* 0x008fe20000400000 */
[----:B------:R-:W-:-:S04]  /*0640*/  FSEL R6, R32, 1, P3 ;  /* 0x3f80000020067808 */ /* 0x000fc80001800000 */
[----:B------:R-:W3:Y:S01]  /*0650*/  MUFU.RCP R23, R23 ;  /* 0x0000001700177308 */ /* 0x000ee20000001000 */
[----:B------:R-:W-:Y:S01]  /*0660*/  @!P0 FMUL R6, R6, 16777216 ;  /* 0x4b80000006068820 */ /* 0x000fe20000400000 */
[----:B----4-:R-:W-:-:S03]  /*0670*/  FMUL R34, R34, R7 ;  /* 0x0000000722227220 */ /* 0x010fc60000400000 */
[----:B------:R-:W-:Y:S01]  /*0680*/  FMUL R21, R5, R6 ;  /* 0x0000000605157220 */ /* 0x000fe20000400000 */
[----:B-1----:R-:W-:-:S06]  /*0690*/  IMAD.WIDE R6, R3, 0x4, R26 ;  /* 0x0000000403067825 */ /* 0x002fcc00078e021a */
[----:B------:R-:W2:Y:S01]  /*06a0*/  LDG.E.EL.128 R4, desc[UR4][R6.64] ;  /* 0x0000000406047981 */ /* 0x000ea2000c2e1d00 */
[----:B---3--:R-:W-:Y:S01]  /*06b0*/  FMUL R20, R23, R20 ;  /* 0x0000001417147220 */ /* 0x008fe20000400000 */
[----:B------:R-:W-:-:S04]  /*06c0*/  IMAD.WIDE R22, R2, 0x4, R26 ;  /* 0x0000000402167825 */ /* 0x000fc800078e021a */
[----:B------:R-:W-:Y:S02]  /*06d0*/  IMAD.WIDE R26, R2, 0x4, R28 ;  /* 0x00000004021a7825 */ /* 0x000fe400078e021c */
[----:B------:R-:W3:Y:S02]  /*06e0*/  LDG.E.EL.128 R28, desc[UR4][R30.64] ;  /* 0x000000041e1c7981 */ /* 0x000ee4000c2e1d00 */
[----:B------:R-:W-:Y:S01]  /*06f0*/  FMUL R25, R25, R16 ;  /* 0x0000001019197220 */ /* 0x000fe20000400000 */
[----:B------:R-:W-:Y:S01]  /*0700*/  FMUL R20, R20, R17 ;  /* 0x0000001114147220 */ /* 0x000fe20000400000 */
[----:B------:R-:W-:Y:S01]  /*0710*/  FMUL R21, R21, R18 ;  /* 0x0000001215157220 */ /* 0x000fe20000400000 */
[----:B------:R-:W-:Y:S01]  /*0720*/  FMUL R34, R34, R19 ;  /* 0x0000001322227220 */ /* 0x000fe20000400000 */
[----:B--2---:R-:W-:Y:S01]  /*0730*/  FFMA R4, R4, R25, R8 ;  /* 0x0000001904047223 */ /* 0x004fe20000000008 */
[----:B------:R-:W-:Y:S01]  /*0740*/  FFMA R5, R5, R20, R9 ;  /* 0x0000001405057223 */ /* 0x000fe20000000009 */
[----:B------:R-:W-:Y:S01]  /*0750*/  FFMA R6, R6, R21, R10 ;  /* 0x0000001506067223 */ /* 0x000fe2000000000a */
[----:B------:R-:W2:Y:S04]  /*0760*/  LDG.E.EL.128 R24, desc[UR4][R26.64] ;  /* 0x000000041a187981 */ /* 0x000ea8000c2e1d00 */
[----:B------:R-:W2:Y:S01]  /*0770*/  LDG.E.EL.128 R20, desc[UR4][R22.64] ;  /* 0x0000000416147981 */ /* 0x000ea2000c2e1d00 */
[----:B---3--:R-:W-:-:S04]  /*0780*/  FADD R28, R28, 9.9999997473787516356e-06 ;  /* 0x3727c5ac1c1c7421 */ /* 0x008fc80000000000 */
[----:B------:R-:W1:Y:S01]  /*0790*/  MUFU.SQRT R2, R28 ;  /* 0x0000001c00027308 */ /* 0x000e620000002000 */
[----:B------:R-:W-:-:S07]  /*07a0*/  FADD R29, R29, 9.9999997473787516356e-06 ;  /* 0x3727c5ac1d1d7421 */ /* 0x000fce0000000000 */
[----:B------:R-:W3:Y:S01]  /*07b0*/  MUFU.SQRT R9, R29 ;  /* 0x0000001d00097308 */ /* 0x000ee20000002000 */
[C---:B-1----:R-:W-:Y:S02]  /*07c0*/  FSETP.GT.AND P0, PT, R2.reuse, 8.50705917302346158658e+37, PT ;  /* 0x7e8000000200780b */ /* 0x042fe40003f04000 */
[----:B------:R-:W-:Y:S01]  /*07d0*/  FSETP.GEU.AND P1, PT, R2, 1.175494350822287508e-38, PT ;  /* 0x008000000200780b */ /* 0x000fe20003f2e000 */
[----:B------:R-:W-:Y:S01]  /*07e0*/  FADD R30, R30, 9.9999997473787516356e-06 ;  /* 0x3727c5ac1e1e7421 */ /* 0x000fe20000000000 */
[----:B------:R-:W-:Y:S01]  /*07f0*/  FSEL R8, R32, 1, P0 ;  /* 0x3f80000020087808 */ /* 0x000fe20000000000 */
[----:B------:R-:W-:-:S08]  /*0800*/  FADD R31, R31, 9.9999997473787516356e-06 ;  /* 0x3727c5ac1f1f7421 */ /* 0x000fd00000000000 */
[----:B------:R-:W-:-:S04]  /*0810*/  @P0 FMUL R2, R2, 0.25 ;  /* 0x3e80000002020820 */ /* 0x000fc80000400000 */
[----:B------:R-:W-:Y:S01]  /*0820*/  @!P1 FMUL R2, R2, 16777216 ;  /* 0x4b80000002029820 */ /* 0x000fe20000400000 */
[----:B---3--:R-:W-:-:S03]  /*0830*/  FSETP.GT.AND P0, PT, R9, 8.50705917302346158658e+37, PT ;  /* 0x7e8000000900780b */ /* 0x008fc60003f04000 */
[----:B------:R-:W-:Y:S01]  /*0840*/  MUFU.RCP R3, R2 ;  /* 0x0000000200037308 */ /* 0x000fe20000001000 */
[----:B------:R-:W-:Y:S01]  /*0850*/  @!P1 FMUL R8, R8, 16777216 ;  /* 0x4b80000008089820 */ /* 0x000fe20000400000 */
[----:B------:R-:W-:-:S06]  /*0860*/  FSETP.GEU.AND P1, PT, R9, 1.175494350822287508e-38, PT ;  /* 0x008000000900780b */ /* 0x000fcc0003f2e000 */
[----:B------:R-:W1:Y:S08]  /*0870*/  MUFU.SQRT R2, R30 ;  /* 0x0000001e00027308 */ /* 0x000e700000002000 */
[----:B------:R-:W3:Y:S01]  /*0880*/  MUFU.SQRT R10, R31 ;  /* 0x0000001f000a7308 */ /* 0x000ee20000002000 */
[----:B------:R-:W-:Y:S01]  /*0890*/  FFMA R7, R7, R34, R11 ;  /* 0x0000002207077223 */ /* 0x000fe2000000000b */
[----:B------:R-:W-:Y:S01]  /*08a0*/  FSEL R11, R32, 1, P0 ;  /* 0x3f800000200b7808 */ /* 0x000fe20000000000 */
[----:B------:R-:W-:Y:S01]  /*08b0*/  @P0 FMUL R9, R9, 0.25 ;  /* 0x3e80000009090820 */ /* 0x000fe20000400000 */
[----:B-1----:R-:W-:-:S03]  /*08c0*/  FSETP.GT.AND P0, PT, R2, 8.50705917302346158658e+37, PT ;  /* 0x7e8000000200780b */ /* 0x002fc60003f04000 */
[----:B------:R-:W-:Y:S01]  /*08d0*/  @!P1 FMUL R9, R9, 16777216 ;  /* 0x4b80000009099820 */ /* 0x000fe20000400000 */
[----:B------:R-:W-:Y:S01]  /*08e0*/  @!P1 FMUL R11, R11, 16777216 ;  /* 0x4b8000000b0b9820 */ /* 0x000fe20000400000 */
[----:B------:R-:W-:Y:S02]  /*08f0*/  FSETP.GEU.AND P2, PT, R2, 1.175494350822287508e-38, PT ;  /* 0x008000000200780b */ /* 0x000fe40003f4e000 */
[C---:B---3--:R-:W-:Y:S02]  /*0900*/  FSETP.GT.AND P1, PT, R10.reuse, 8.50705917302346158658e+37, PT ;  /* 0x7e8000000a00780b */ /* 0x048fe40003f24000 */
[----:B------:R-:W-:Y:S01]  /*0910*/  FSETP.GEU.AND P3, PT, R10, 1.175494350822287508e-38, PT ;  /* 0x008000000a00780b */ /* 0x000fe20003f6e000 */
[----:B------:R-:W-:Y:S02]  /*0920*/  FMUL R3, R3, R8 ;  /* 0x0000000803037220 */ /* 0x000fe40000400000 */
[----:B------:R-:W1:Y:S01]  /*0930*/  MUFU.RCP R8, R9 ;  /* 0x0000000900087308 */ /* 0x000e620000001000 */
[----:B------:R-:W-:Y:S01]  /*0940*/  @P0 FMUL R2, R2, 0.25 ;  /* 0x3e80000002020820 */ /* 0x000fe20000400000 */
[----:B------:R-:W-:-:S04]  /*0950*/  FMUL R3, R3, R12 ;  /* 0x0000000c03037220 */ /* 0x000fc80000400000 */
[----:B------:R-:W-:Y:S02]  /*0960*/  @!P2 FMUL R2, R2, 16777216 ;  /* 0x4b8000000202a820 */ /* 0x000fe40000400000 */
[----:B------:R-:W-:-:S04]  /*0970*/  @P1 FMUL R10, R10, 0.25 ;  /* 0x3e8000000a0a1820 */ /* 0x000fc80000400000 */
[----:B------:R-:W-:Y:S01]  /*0980*/  @!P3 FMUL R10, R10, 16777216 ;  /* 0x4b8000000a0ab820 */ /* 0x000fe20000400000 */
[----:B------:R-:W3:Y:S01]  /*0990*/  MUFU.RCP R2, R2 ;  /* 0x0000000200027308 */ /* 0x000ee20000001000 */
[----:B-1----:R-:W-:Y:S01]  /*09a0*/  FMUL R8, R8, R11 ;  /* 0x0000000b08087220 */ /* 0x002fe20000400000 */
[C---:B------:R-:W-:Y:S02]  /*09b0*/  FSEL R11, R32.reuse, 1, P0 ;  /* 0x3f800000200b7808 */ /* 0x040fe40000000000 */
[----:B------:R-:W-:-:S03]  /*09c0*/  FSEL R32, R32, 1, P1 ;  /* 0x3f80000020207808 */ /* 0x000fc60000800000 */
[----:B------:R-:W-:Y:S02]  /*09d0*/  @!P2 FMUL R11, R11, 16777216 ;  /* 0x4b8000000b0ba820 */ /* 0x000fe40000400000 */
[----:B------:R-:W-:Y:S02]  /*09e0*/  @!P3 FMUL R32, R32, 16777216 ;  /* 0x4b8000002020b820 */ /* 0x000fe40000400000 */
[----:B---3--:R-:W-:-:S04]  /*09f0*/  FMUL R11, R2, R11 ;  /* 0x0000000b020b7220 */ /* 0x008fc80000400000 */
[----:B------:R-:W-:Y:S01]  /*0a00*/  FMUL R11, R11, R14 ;  /* 0x0000000e0b0b7220 */ /* 0x000fe20000400000 */
[C---:B------:R-:W-:Y:S02]  /*0a10*/  FSETP.GEU.AND P6, PT, R7.reuse, RZ, PT ;  /* 0x000000ff0700720b */ /* 0x040fe40003fce000 */
[----:B------:R-:W-:Y:S02]  /*0a20*/  FSETP.GEU.AND P0, PT, R6, RZ, PT ;  /* 0x000000ff0600720b */ /* 0x000fe40003f0e000 */
[----:B------:R-:W-:Y:S02]  /*0a30*/  SEL R7, R7, RZ, P6 ;  /* 0x000000ff07077207 */ /* 0x000fe40003000000 */
[----:B------:R-:W-:Y:S02]  /*0a40*/  FSETP.GEU.AND P1, PT, R5, RZ, PT ;  /* 0x000000ff0500720b */ /* 0x000fe40003f2e000 */
[----:B------:R-:W-:Y:S02]  /*0a50*/  FSETP.GEU.AND P2, PT, R4, RZ, PT ;  /* 0x000000ff0400720b */ /* 0x000fe40003f4e000 */
[----:B------:R-:W-:-:S02]  /*0a60*/  SEL R6, R6, RZ, P0 ;  /* 0x000000ff06067207 */ /* 0x000fc40000000000 */
[----:B------:R-:W-:Y:S02]  /*0a70*/  SEL R5, R5, RZ, P1 ;  /* 0x000000ff05057207 */ /* 0x000fe40000800000 */
[----:B------:R-:W-:Y:S01]  /*0a80*/  SEL R4, R4, RZ, P2 ;  /* 0x000000ff04047207 */ /* 0x000fe20001000000 */
[----:B--2---:R-:W-:Y:S02]  /*0a90*/  FFMA R20, R20, R3, R24 ;  /* 0x0000000314147223 */ /* 0x004fe40000000018 */
[----:B------:R-:W1:Y:S01]  /*0aa0*/  MUFU.RCP R3, R10 ;  /* 0x0000000a00037308 */ /* 0x000e620000001000 */
[----:B------:R-:W-:Y:S02]  /*0ab0*/  FMUL R24, R8, R13 ;  /* 0x0000000d08187220 */ /* 0x000fe40000400000 */
[----:B------:R-:W2:Y:S01]  /*0ac0*/  LDC.64 R8, c[0x0][0x248] ;  /* 0x00009200ff087b82 */ /* 0x000ea20000000a00 */
[----:B-1----:R-:W-:-:S07]  /*0ad0*/  FMUL R32, R3, R32 ;  /* 0x0000002003207220 */ /* 0x002fce0000400000 */
[----:B------:R-:W1:Y:S01]  /*0ae0*/  LDC.64 R2, c[0x0][0x250] ;  /* 0x00009400ff027b82 */ /* 0x000e620000000a00 */
[----:B------:R-:W-:Y:S01]  /*0af0*/  FMUL R32, R32, R15 ;  /* 0x0000000f20207220 */ /* 0x000fe20000400000 */
[----:B------:R-:W-:Y:S01]  /*0b00*/  FFMA R21, R21, R24, R25 ;  /* 0x0000001815157223 */ /* 0x000fe20000000019 */
[----:B------:R-:W-:Y:S02]  /*0b10*/  FFMA R26, R22, R11, R26 ;  /* 0x0000000b161a7223 */ /* 0x000fe4000000001a */
[----:B------:R-:W-:Y:S01]  /*0b20*/  FFMA R27, R23, R32, R27 ;  /* 0x00000020171b7223 */ /* 0x000fe2000000001b */
[----:B------:R-:W-:Y:S02]  /*0b30*/  FSETP.GEU.AND P5, PT, R20, RZ, PT ;  /* 0x000000ff1400720b */ /* 0x000fe40003fae000 */
[----:B------:R-:W-:Y:S02]  /*0b40*/  FSETP.GEU.AND P3, PT, R26, RZ, PT ;  /* 0x000000ff1a00720b */ /* 0x000fe40003f6e000 */
[----:B------:R-:W-:-:S02]  /*0b50*/  FSETP.GEU.AND P4, PT, R21, RZ, PT ;  /* 0x000000ff1500720b */ /* 0x000fc40003f8e000 */
[----:B------:R-:W-:Y:S01]  /*0b60*/  FSETP.GEU.AND P6, PT, R27, RZ, PT ;  /* 0x000000ff1b00720b */ /* 0x000fe20003fce000 */
[----:B--2---:R-:W-:Y:S01]  /*0b70*/  IMAD.WIDE R22, R0, 0x4, R8 ;  /* 0x0000000400167825 */ /* 0x004fe200078e0208 */
[----:B------:R-:W-:Y:S02]  /*0b80*/  SEL R10, R26, RZ, P3 ;  /* 0x000000ff1a0a7207 */ /* 0x000fe40001800000 */
[----:B------:R-:W-:Y:S02]  /*0b90*/  SEL R9, R21, RZ, P4 ;  /* 0x000000ff15097207 */ /* 0x000fe40002000000 */
[----:B------:R-:W-:Y:S02]  /*0ba0*/  SEL R8, R20, RZ, P5 ;  /* 0x000000ff14087207 */ /* 0x000fe40002800000 */
[----:B------:R-:W-:Y:S01]  /*0bb0*/  SEL R11, R27, RZ, P6 ;  /* 0x000000ff1b0b7207 */ /* 0x000fe20003000000 */
[----:B-1----:R-:W-:Y:S01]  /*0bc0*/  IMAD.WIDE R2, R0, 0x4, R2 ;  /* 0x0000000400027825 */ /* 0x002fe200078e0202 */
[----:B------:R-:W-:Y:S04]  /*0bd0*/  STG.E.128 desc[UR4][R22.64], R4 ;  /* 0x0000000416007986 */ /* 0x000fe8000c101d04 */
[----:B------:R-:W-:Y:S04]  /*0be0*/  STG.E.128 desc[UR4][R22.64+0x800], R8 ;  /* 0x0008000816007986 */ /* 0x000fe8000c101d04 */
[----:B------:R-:W-:Y:S04]  /*0bf0*/  STG.E.128 desc[UR4][R2.64], R16 ;  /* 0x0000001002007986 */ /* 0x000fe8000c101d04 */
[----:B------:R-:W-:Y:S01]  /*0c00*/  STG.E.128 desc[UR4][R2.64+0x800], R12 ;  /* 0x0008000c02007986 */ /* 0x000fe2000c101d04 */
[----:B------:R-:W-:Y:S05]  /*0c10*/  EXIT ;  /* 0x000000000000794d */ /* 0x000fea0003800000 */
.L_x_0:
[----:B------:R-:W-:-:S00]  /*0c20*/  BRA `(.L_x_0) ;  /* 0xfffffffc00fc7947 */ /* 0x000fc0000383ffff */
[----:B------:R-:W-:-:S00]  /*0c30*/  NOP ;  /* 0x0000000000007918 */ /* 0x000fc00000000000 */
        /* <DEDUP_REMOVED lines=12> */
.L_x_1:


//--------------------- .nv.global.init           --------------------------
	.section	.nv.global.init,"aw",@progbits
.nv.global.init:
	.type		_$_str,@object
	.size		_$_str,(_$_str_$_2 - _$_str)
_$_str:
        /*0000*/ 	.byte	0x5f, 0x5f, 0x43, 0x55, 0x44, 0x41, 0x5f, 0x46, 0x54, 0x5a, 0x00
	.type		_$_str_$_2,@object
	.size		_$_str_$_2,(.L_1 - _$_str_$_2)
_$_str_$_2:
        /*000b*/ 	.byte	0x5f, 0x5f, 0x43, 0x55, 0x44, 0x41, 0x5f, 0x50, 0x52, 0x45, 0x43, 0x5f, 0x53, 0x51, 0x52, 0x54
        /*001b*/ 	.byte	0x00
.L_1:


//--------------------- .nv.constant0.triton_poi_fused__native_batch_norm_legit_no_training_add_native_batch_norm_backward_relu_18 --------------------------
	.section	.nv.constant0.triton_poi_fused__native_batch_norm_legit_no_training_add_native_batch_norm_backward_relu_18,"a",@progbits
	.sectionflags	@""
	.align	4
.nv.constant0.triton_poi_fused__native_batch_norm_legit_no_training_add_native_batch_norm_backward_relu_18:
	.zero		604
